//
// Generated by NVIDIA NVVM Compiler
//
// Compiler Build ID: CL-36424714
// Cuda compilation tools, release 13.0, V13.0.88
// Based on NVVM 20.0.0
//

.version 9.0
.target sm_100
.address_size 64

	// .globl	min_reduce_kernel

.visible .entry min_reduce_kernel(
	.param .u64 .ptr .align 1 min_reduce_kernel_param_0,
	.param .u64 .ptr .align 1 min_reduce_kernel_param_1,
	.param .u64 .ptr .align 1 min_reduce_kernel_param_2,
	.param .u32 min_reduce_kernel_param_3,
	.param .u32 min_reduce_kernel_param_4
)
{
	.reg .pred 	%p<41>;
	.reg .b32 	%r<108>;
	.reg .b32 	%f<83>;
	.reg .b64 	%rd<36>;

	ld.param.u64 	%rd10, [min_reduce_kernel_param_0];
	ld.param.u64 	%rd8, [min_reduce_kernel_param_1];
	ld.param.u64 	%rd9, [min_reduce_kernel_param_2];
	ld.param.u32 	%r33, [min_reduce_kernel_param_3];
	ld.param.u32 	%r32, [min_reduce_kernel_param_4];
	cvta.to.global.u64 	%rd1, %rd10;
	mov.u32 	%r1, %ctaid.x;
	setp.ge.s32 	%p1, %r1, %r33;
	@%p1 bra 	$L__BB0_16;
	setp.lt.s32 	%p2, %r32, 1;
	mov.b32 	%r107, 0;
	mov.f32 	%f82, 0f7F800000;
	@%p2 bra 	$L__BB0_14;
	mul.lo.s32 	%r2, %r32, %r1;
	and.b32  	%r3, %r32, 15;
	setp.lt.u32 	%p3, %r32, 16;
	mov.f32 	%f82, 0f7F800000;
	mov.b32 	%r99, 0;
	mov.u32 	%r107, %r99;
	@%p3 bra 	$L__BB0_5;
	and.b32  	%r99, %r32, 2147483632;
	mul.wide.u32 	%rd11, %r2, 4;
	add.s64 	%rd12, %rd11, %rd1;
	add.s64 	%rd34, %rd12, 32;
	mov.f32 	%f82, 0f7F800000;
	mov.b32 	%r93, 0;
	mov.u32 	%r107, %r93;
$L__BB0_4:
	.pragma "nounroll";
	ld.global.f32 	%f18, [%rd34+-32];
	setp.lt.f32 	%p4, %f18, %f82;
	selp.f32 	%f19, %f18, %f82, %p4;
	selp.b32 	%r38, %r93, %r107, %p4;
	ld.global.f32 	%f20, [%rd34+-28];
	setp.lt.f32 	%p5, %f20, %f19;
	selp.f32 	%f21, %f20, %f19, %p5;
	add.s32 	%r39, %r93, 1;
	selp.b32 	%r40, %r39, %r38, %p5;
	ld.global.f32 	%f22, [%rd34+-24];
	setp.lt.f32 	%p6, %f22, %f21;
	selp.f32 	%f23, %f22, %f21, %p6;
	add.s32 	%r41, %r93, 2;
	selp.b32 	%r42, %r41, %r40, %p6;
	ld.global.f32 	%f24, [%rd34+-20];
	setp.lt.f32 	%p7, %f24, %f23;
	selp.f32 	%f25, %f24, %f23, %p7;
	add.s32 	%r43, %r93, 3;
	selp.b32 	%r44, %r43, %r42, %p7;
	ld.global.f32 	%f26, [%rd34+-16];
	setp.lt.f32 	%p8, %f26, %f25;
	selp.f32 	%f27, %f26, %f25, %p8;
	add.s32 	%r45, %r93, 4;
	selp.b32 	%r46, %r45, %r44, %p8;
	ld.global.f32 	%f28, [%rd34+-12];
	setp.lt.f32 	%p9, %f28, %f27;
	selp.f32 	%f29, %f28, %f27, %p9;
	add.s32 	%r47, %r93, 5;
	selp.b32 	%r48, %r47, %r46, %p9;
	ld.global.f32 	%f30, [%rd34+-8];
	setp.lt.f32 	%p10, %f30, %f29;
	selp.f32 	%f31, %f30, %f29, %p10;
	add.s32 	%r49, %r93, 6;
	selp.b32 	%r50, %r49, %r48, %p10;
	ld.global.f32 	%f32, [%rd34+-4];
	setp.lt.f32 	%p11, %f32, %f31;
	selp.f32 	%f33, %f32, %f31, %p11;
	add.s32 	%r51, %r93, 7;
	selp.b32 	%r52, %r51, %r50, %p11;
	ld.global.f32 	%f34, [%rd34];
	setp.lt.f32 	%p12, %f34, %f33;
	selp.f32 	%f35, %f34, %f33, %p12;
	add.s32 	%r53, %r93, 8;
	selp.b32 	%r54, %r53, %r52, %p12;
	ld.global.f32 	%f36, [%rd34+4];
	setp.lt.f32 	%p13, %f36, %f35;
	selp.f32 	%f37, %f36, %f35, %p13;
	add.s32 	%r55, %r93, 9;
	selp.b32 	%r56, %r55, %r54, %p13;
	ld.global.f32 	%f38, [%rd34+8];
	setp.lt.f32 	%p14, %f38, %f37;
	selp.f32 	%f39, %f38, %f37, %p14;
	add.s32 	%r57, %r93, 10;
	selp.b32 	%r58, %r57, %r56, %p14;
	ld.global.f32 	%f40, [%rd34+12];
	setp.lt.f32 	%p15, %f40, %f39;
	selp.f32 	%f41, %f40, %f39, %p15;
	add.s32 	%r59, %r93, 11;
	selp.b32 	%r60, %r59, %r58, %p15;
	ld.global.f32 	%f42, [%rd34+16];
	setp.lt.f32 	%p16, %f42, %f41;
	selp.f32 	%f43, %f42, %f41, %p16;
	add.s32 	%r61, %r93, 12;
	selp.b32 	%r62, %r61, %r60, %p16;
	ld.global.f32 	%f44, [%rd34+20];
	setp.lt.f32 	%p17, %f44, %f43;
	selp.f32 	%f45, %f44, %f43, %p17;
	add.s32 	%r63, %r93, 13;
	selp.b32 	%r64, %r63, %r62, %p17;
	ld.global.f32 	%f46, [%rd34+24];
	setp.lt.f32 	%p18, %f46, %f45;
	selp.f32 	%f47, %f46, %f45, %p18;
	add.s32 	%r65, %r93, 14;
	selp.b32 	%r66, %r65, %r64, %p18;
	ld.global.f32 	%f48, [%rd34+28];
	setp.lt.f32 	%p19, %f48, %f47;
	selp.f32 	%f82, %f48, %f47, %p19;
	add.s32 	%r67, %r93, 15;
	selp.b32 	%r107, %r67, %r66, %p19;
	add.s64 	%rd34, %rd34, 64;
	add.s32 	%r93, %r93, 16;
	setp.ne.s32 	%p20, %r93, %r99;
	@%p20 bra 	$L__BB0_4;
$L__BB0_5:
	setp.eq.s32 	%p21, %r3, 0;
	@%p21 bra 	$L__BB0_14;
	and.b32  	%r12, %r32, 7;
	setp.lt.u32 	%p22, %r3, 8;
	@%p22 bra 	$L__BB0_8;
	add.s32 	%r69, %r99, %r2;
	mul.wide.u32 	%rd13, %r69, 4;
	add.s64 	%rd14, %rd1, %rd13;
	ld.global.f32 	%f50, [%rd14];
	setp.lt.f32 	%p23, %f50, %f82;
	selp.f32 	%f51, %f50, %f82, %p23;
	selp.b32 	%r70, %r99, %r107, %p23;
	add.s32 	%r71, %r99, 1;
	cvt.u64.u32 	%rd15, %r2;
	cvt.u64.u32 	%rd16, %r99;
	add.s64 	%rd17, %rd16, %rd15;
	shl.b64 	%rd18, %rd17, 2;
	add.s64 	%rd19, %rd1, %rd18;
	ld.global.f32 	%f52, [%rd19+4];
	setp.lt.f32 	%p24, %f52, %f51;
	selp.f32 	%f53, %f52, %f51, %p24;
	selp.b32 	%r72, %r71, %r70, %p24;
	add.s32 	%r73, %r99, 2;
	ld.global.f32 	%f54, [%rd19+8];
	setp.lt.f32 	%p25, %f54, %f53;
	selp.f32 	%f55, %f54, %f53, %p25;
	selp.b32 	%r74, %r73, %r72, %p25;
	add.s32 	%r75, %r99, 3;
	ld.global.f32 	%f56, [%rd19+12];
	setp.lt.f32 	%p26, %f56, %f55;
	selp.f32 	%f57, %f56, %f55, %p26;
	selp.b32 	%r76, %r75, %r74, %p26;
	add.s32 	%r77, %r99, 4;
	ld.global.f32 	%f58, [%rd19+16];
	setp.lt.f32 	%p27, %f58, %f57;
	selp.f32 	%f59, %f58, %f57, %p27;
	selp.b32 	%r78, %r77, %r76, %p27;
	add.s32 	%r79, %r99, 5;
	ld.global.f32 	%f60, [%rd19+20];
	setp.lt.f32 	%p28, %f60, %f59;
	selp.f32 	%f61, %f60, %f59, %p28;
	selp.b32 	%r80, %r79, %r78, %p28;
	add.s32 	%r81, %r99, 6;
	ld.global.f32 	%f62, [%rd19+24];
	setp.lt.f32 	%p29, %f62, %f61;
	selp.f32 	%f63, %f62, %f61, %p29;
	selp.b32 	%r82, %r81, %r80, %p29;
	add.s32 	%r83, %r99, 7;
	ld.global.f32 	%f64, [%rd19+28];
	setp.lt.f32 	%p30, %f64, %f63;
	selp.f32 	%f82, %f64, %f63, %p30;
	selp.b32 	%r107, %r83, %r82, %p30;
	add.s32 	%r99, %r99, 8;
$L__BB0_8:
	setp.eq.s32 	%p31, %r12, 0;
	@%p31 bra 	$L__BB0_14;
	and.b32  	%r18, %r32, 3;
	setp.lt.u32 	%p32, %r12, 4;
	@%p32 bra 	$L__BB0_11;
	add.s32 	%r85, %r99, %r2;
	mul.wide.u32 	%rd20, %r85, 4;
	add.s64 	%rd21, %rd1, %rd20;
	ld.global.f32 	%f66, [%rd21];
	setp.lt.f32 	%p33, %f66, %f82;
	selp.f32 	%f67, %f66, %f82, %p33;
	selp.b32 	%r86, %r99, %r107, %p33;
	add.s32 	%r87, %r99, 1;
	cvt.u64.u32 	%rd22, %r2;
	cvt.u64.u32 	%rd23, %r99;
	add.s64 	%rd24, %rd23, %rd22;
	shl.b64 	%rd25, %rd24, 2;
	add.s64 	%rd26, %rd1, %rd25;
	ld.global.f32 	%f68, [%rd26+4];
	setp.lt.f32 	%p34, %f68, %f67;
	selp.f32 	%f69, %f68, %f67, %p34;
	selp.b32 	%r88, %r87, %r86, %p34;
	add.s32 	%r89, %r99, 2;
	ld.global.f32 	%f70, [%rd26+8];
	setp.lt.f32 	%p35, %f70, %f69;
	selp.f32 	%f71, %f70, %f69, %p35;
	selp.b32 	%r90, %r89, %r88, %p35;
	add.s32 	%r91, %r99, 3;
	ld.global.f32 	%f72, [%rd26+12];
	setp.lt.f32 	%p36, %f72, %f71;
	selp.f32 	%f82, %f72, %f71, %p36;
	selp.b32 	%r107, %r91, %r90, %p36;
	add.s32 	%r99, %r99, 4;
$L__BB0_11:
	setp.eq.s32 	%p37, %r18, 0;
	@%p37 bra 	$L__BB0_14;
	add.s32 	%r92, %r99, %r2;
	mul.wide.u32 	%rd27, %r92, 4;
	add.s64 	%rd35, %rd1, %rd27;
	neg.s32 	%r104, %r18;
$L__BB0_13:
	.pragma "nounroll";
	ld.global.f32 	%f73, [%rd35];
	setp.lt.f32 	%p38, %f73, %f82;
	selp.f32 	%f82, %f73, %f82, %p38;
	selp.b32 	%r107, %r99, %r107, %p38;
	add.s32 	%r99, %r99, 1;
	add.s64 	%rd35, %rd35, 4;
	add.s32 	%r104, %r104, 1;
	setp.ne.s32 	%p39, %r104, 0;
	@%p39 bra 	$L__BB0_13;
$L__BB0_14:
	cvta.to.global.u64 	%rd28, %rd8;
	mul.wide.u32 	%rd29, %r1, 4;
	add.s64 	%rd30, %rd28, %rd29;
	st.global.f32 	[%rd30], %f82;
	setp.eq.s64 	%p40, %rd9, 0;
	@%p40 bra 	$L__BB0_16;
	cvta.to.global.u64 	%rd31, %rd9;
	add.s64 	%rd33, %rd31, %rd29;
	st.global.u32 	[%rd33], %r107;
$L__BB0_16:
	ret;

}


// ===== COMPILED SASS (sm_100) =====

	.target	sm_100

	.elftype	@"ET_EXEC"


//--------------------- .note.nv.tkinfo           --------------------------
	.section	.note.nv.tkinfo,"",@"SHT_NOTE"
	.sectionflags	@"SHF_NOTE_NV_TKINFO"
	.tkinfo
        /*0018*/ 	.word	0x00000002
        /*0030*/ 	.string	""
        /*0030*/ 	.string	"ptxas"
        /*0030*/ 	.string	"Cuda compilation tools, release 13.0, V13.0.88"
        /*0030*/ 	.string	"Build cuda_13.0.r13.0/compiler.36424714_0"
        /*0030*/ 	.string	"-arch sm_100 -m 64 "



//--------------------- .note.nv.cuinfo           --------------------------
	.section	.note.nv.cuinfo,"",@"SHT_NOTE"
	.sectionflags	@"SHF_NOTE_NV_CUINFO"
        /*0018*/ 	.short	0x0002
        /*001a*/ 	.short	0x0064
        /*001c*/ 	.short	0x0082
	.zero		2


//--------------------- .nv.info                  --------------------------
	.section	.nv.info,"",@"SHT_CUDA_INFO"
	.align	4


	//----- nvinfo : EIATTR_REGCOUNT
	.align		4
        /*0000*/ 	.byte	0x04, 0x2f
        /*0002*/ 	.short	(.L_1 - .L_0)
	.align		4
.L_0:
        /*0004*/ 	.word	index@(min_reduce_kernel)
        /*0008*/ 	.word	0x0000001f


	//----- nvinfo : EIATTR_FRAME_SIZE
	.align		4
.L_1:
        /*000c*/ 	.byte	0x04, 0x11
        /*000e*/ 	.short	(.L_3 - .L_2)
	.align		4
.L_2:
        /*0010*/ 	.word	index@(min_reduce_kernel)
        /*0014*/ 	.word	0x00000000


	//----- nvinfo : EIATTR_MIN_STACK_SIZE
	.align		4
.L_3:
        /*0018*/ 	.byte	0x04, 0x12
        /*001a*/ 	.short	(.L_5 - .L_4)
	.align		4
.L_4:
        /*001c*/ 	.word	index@(min_reduce_kernel)
        /*0020*/ 	.word	0x00000000
.L_5:


//--------------------- .nv.compat                --------------------------
	.section	.nv.compat,"",@"SHT_CUDA_COMPAT_INFO"
	.align	4
        /*0000*/ 	.byte	0x02, 0x09, 0x00, 0x00, 0x02, 0x02, 0x01, 0x00, 0x02, 0x05, 0x05, 0x00, 0x03, 0x07, 0x01, 0x01
        /*0010*/ 	.byte	0x02, 0x03, 0x00, 0x00, 0x02, 0x06, 0x01, 0x00, 0x04, 0x0b, 0x08, 0x00, 0x09, 0x00, 0x00, 0x00
        /*0020*/ 	.byte	0x00, 0x00, 0x00, 0x00


//--------------------- .nv.info.min_reduce_kernel --------------------------
	.section	.nv.info.min_reduce_kernel,"",@"SHT_CUDA_INFO"
	.sectionflags	@""
	.align	4


	//----- nvinfo : EIATTR_CUDA_API_VERSION
	.align		4
        /*0000*/ 	.byte	0x04, 0x37
        /*0002*/ 	.short	(.L_7 - .L_6)
.L_6:
        /*0004*/ 	.word	0x00000082


	//----- nvinfo : EIATTR_KPARAM_INFO
	.align		4
.L_7:
        /*0008*/ 	.byte	0x04, 0x17
        /*000a*/ 	.short	(.L_9 - .L_8)
.L_8:
        /*000c*/ 	.word	0x00000000
        /*0010*/ 	.short	0x0004
        /*0012*/ 	.short	0x001c
        /*0014*/ 	.byte	0x00, 0xf0, 0x11, 0x00


	//----- nvinfo : EIATTR_KPARAM_INFO
	.align		4
.L_9:
        /*0018*/ 	.byte	0x04, 0x17
        /*001a*/ 	.short	(.L_11 - .L_10)
.L_10:
        /*001c*/ 	.word	0x00000000
        /*0020*/ 	.short	0x0003
        /*0022*/ 	.short	0x0018
        /*0024*/ 	.byte	0x00, 0xf0, 0x11, 0x00


	//----- nvinfo : EIATTR_KPARAM_INFO
	.align		4
.L_11:
        /*0028*/ 	.byte	0x04, 0x17
        /*002a*/ 	.short	(.L_13 - .L_12)
.L_12:
        /*002c*/ 	.word	0x00000000
        /*0030*/ 	.short	0x0002
        /*0032*/ 	.short	0x0010
        /*0034*/ 	.byte	0x00, 0xf5, 0x21, 0x00


	//----- nvinfo : EIATTR_KPARAM_INFO
	.align		4
.L_13:
        /*0038*/ 	.byte	0x04, 0x17
        /*003a*/ 	.short	(.L_15 - .L_14)
.L_14:
        /*003c*/ 	.word	0x00000000
        /*0040*/ 	.short	0x0001
        /*0042*/ 	.short	0x0008
        /*0044*/ 	.byte	0x00, 0xf5, 0x21, 0x00


	//----- nvinfo : EIATTR_KPARAM_INFO
	.align		4
.L_15:
        /*0048*/ 	.byte	0x04, 0x17
        /*004a*/ 	.short	(.L_17 - .L_16)
.L_16:
        /*004c*/ 	.word	0x00000000
        /*0050*/ 	.short	0x0000
        /*0052*/ 	.short	0x0000
        /*0054*/ 	.byte	0x00, 0xf5, 0x21, 0x00


	//----- nvinfo : EIATTR_SPARSE_MMA_MASK
	.align		4
.L_17:
        /*0058*/ 	.byte	0x03, 0x50
        /*005a*/ 	.short	0x0000


	//----- nvinfo : EIATTR_MAXREG_COUNT
	.align		4
        /*005c*/ 	.byte	0x03, 0x1b
        /*005e*/ 	.short	0x00ff


	//----- nvinfo : EIATTR_MERCURY_ISA_VERSION
	.align		4
        /*0060*/ 	.byte	0x03, 0x5f
        /*0062*/ 	.short	0x0101


	//----- nvinfo : EIATTR_VRC_CTA_INIT_COUNT
	.align		4
        /*0064*/ 	.byte	0x02, 0x4a
	.zero		1
	.zero		1


	//----- nvinfo : EIATTR_EXIT_INSTR_OFFSETS
	.align		4
        /*0068*/ 	.byte	0x04, 0x1c
        /*006a*/ 	.short	(.L_19 - .L_18)


	//   ....[0]....
.L_18:
        /*006c*/ 	.word	0x00000040


	//   ....[1]....
        /*0070*/ 	.word	0x00000c40


	//   ....[2]....
        /*0074*/ 	.word	0x00000c80


	//----- nvinfo : EIATTR_CBANK_PARAM_SIZE
	.align		4
.L_19:
        /*0078*/ 	.byte	0x03, 0x19
        /*007a*/ 	.short	0x0020


	//----- nvinfo : EIATTR_PARAM_CBANK
	.align		4
        /*007c*/ 	.byte	0x04, 0x0a
        /*007e*/ 	.short	(.L_21 - .L_20)
	.align		4
.L_20:
        /*0080*/ 	.word	index@(.nv.constant0.min_reduce_kernel)
        /*0084*/ 	.short	0x0380
        /*0086*/ 	.short	0x0020


	//----- nvinfo : EIATTR_SW_WAR
	.align		4
.L_21:
        /*0088*/ 	.byte	0x04, 0x36
        /*008a*/ 	.short	(.L_23 - .L_22)
.L_22:
        /*008c*/ 	.word	0x00000008
.L_23:


//--------------------- .nv.callgraph             --------------------------
	.section	.nv.callgraph,"",@"SHT_CUDA_CALLGRAPH"
	.align	4
	.sectionentsize	8
	.align		4
        /*0000*/ 	.word	0x00000000
	.align		4
        /*0004*/ 	.word	0xffffffff
	.align		4
        /*0008*/ 	.word	0x00000000
	.align		4
        /*000c*/ 	.word	0xfffffffe
	.align		4
        /*0010*/ 	.word	0x00000000
	.align		4
        /*0014*/ 	.word	0xfffffffd
	.align		4
        /*0018*/ 	.word	0x00000000
	.align		4
        /*001c*/ 	.word	0xfffffffc


//--------------------- .text.min_reduce_kernel   --------------------------
	.section	.text.min_reduce_kernel,"ax",@progbits
	.align	128
        .global         min_reduce_kernel
        .type           min_reduce_kernel,@function
        .size           min_reduce_kernel,(.L_x_7 - min_reduce_kernel)
        .other          min_reduce_kernel,@"STO_CUDA_ENTRY STV_DEFAULT"
min_reduce_kernel:
.text.min_reduce_kernel:
[----:B------:R-:W-:Y:S01]  /*0000*/  LDC R1, c[0x0][0x37c] ;  /* 0x0000df00ff017b82 */ /* 0x000fe20000000800 */
[----:B------:R-:W0:Y:S01]  /*0010*/  S2R R0, SR_CTAID.X ;  /* 0x0000000000007919 */ /* 0x000e220000002500 */
[----:B------:R-:W0:Y:S02]  /*0020*/  LDCU UR4, c[0x0][0x398] ;  /* 0x00007300ff0477ac */ /* 0x000e240008000800 */
[----:B0-----:R-:W-:-:S13]  /*0030*/  ISETP.GE.AND P0, PT, R0, UR4, PT ;  /* 0x0000000400007c0c */ /* 0x001fda000bf06270 */
[----:B------:R-:W-:Y:S05]  /*0040*/  @P0 EXIT ;  /* 0x000000000000094d */ /* 0x000fea0003800000 */
[----:B------:R-:W0:Y:S01]  /*0050*/  LDCU UR4, c[0x0][0x39c] ;  /* 0x00007380ff0477ac */ /* 0x000e220008000800 */
[----:B------:R-:W-:Y:S02]  /*0060*/  IMAD.MOV.U32 R4, RZ, RZ, RZ ;  /* 0x000000ffff047224 */ /* 0x000fe400078e00ff */
[----:B------:R-:W-:Y:S01]  /*0070*/  IMAD.MOV.U32 R5, RZ, RZ, 0x7f800000 ;  /* 0x7f800000ff057424 */ /* 0x000fe200078e00ff */
[----:B------:R-:W1:Y:S01]  /*0080*/  LDCU.64 UR8, c[0x0][0x358] ;  /* 0x00006b00ff0877ac */ /* 0x000e620008000a00 */
[----:B0-----:R-:W-:-:S09]  /*0090*/  UISETP.GE.AND UP0, UPT, UR4, 0x1, UPT ;  /* 0x000000010400788c */ /* 0x001fd2000bf06270 */
[----:B-1----:R-:W-:Y:S05]  /*00a0*/  BRA.U !UP0, `(.L_x_0) ;  /* 0x0000000908cc7547 */ /* 0x002fea000b800000 */
[----:B------:R-:W-:Y:S02]  /*00b0*/  UISETP.GE.U32.AND UP0, UPT, UR4, 0x10, UPT ;  /* 0x000000100400788c */ /* 0x000fe4000bf06070 */
[----:B------:R-:W-:Y:S01]  /*00c0*/  IMAD R6, R0, UR4, RZ ;  /* 0x0000000400067c24 */ /* 0x000fe2000f8e02ff */
[----:B------:R-:W-:Y:S01]  /*00d0*/  ULOP3.LUT UR5, UR4, 0xf, URZ, 0xc0, !UPT ;  /* 0x0000000f04057892 */ /* 0x000fe2000f8ec0ff */
[----:B------:R-:W-:Y:S02]  /*00e0*/  IMAD.MOV.U32 R5, RZ, RZ, 0x7f800000 ;  /* 0x7f800000ff057424 */ /* 0x000fe400078e00ff */
[----:B------:R-:W-:Y:S01]  /*00f0*/  IMAD.MOV.U32 R7, RZ, RZ, RZ ;  /* 0x000000ffff077224 */ /* 0x000fe200078e00ff */
[----:B------:R-:W-:Y:S01]  /*0100*/  UISETP.NE.AND UP1, UPT, UR5, URZ, UPT ;  /* 0x000000ff0500728c */ /* 0x000fe2000bf25270 */
[----:B------:R-:W-:Y:S01]  /*0110*/  IMAD.MOV.U32 R4, RZ, RZ, RZ ;  /* 0x000000ffff047224 */ /* 0x000fe200078e00ff */
[----:B------:R-:W-:Y:S09]  /*0120*/  BRA.U !UP0, `(.L_x_1) ;  /* 0x0000000508387547 */ /* 0x000ff2000b800000 */
[----:B------:R-:W0:Y:S01]  /*0130*/  LDC.64 R2, c[0x0][0x380] ;  /* 0x0000e000ff027b82 */ /* 0x000e220000000a00 */
[----:B------:R-:W-:Y:S01]  /*0140*/  ULOP3.LUT UR6, UR4, 0x7ffffff0, URZ, 0xc0, !UPT ;  /* 0x7ffffff004067892 */ /* 0x000fe2000f8ec0ff */
[----:B------:R-:W-:Y:S02]  /*0150*/  IMAD.MOV.U32 R5, RZ, RZ, 0x7f800000 ;  /* 0x7f800000ff057424 */ /* 0x000fe400078e00ff */
[----:B------:R-:W-:Y:S02]  /*0160*/  IMAD.MOV.U32 R8, RZ, RZ, RZ ;  /* 0x000000ffff087224 */ /* 0x000fe400078e00ff */
[----:B------:R-:W-:Y:S02]  /*0170*/  IMAD.MOV.U32 R4, RZ, RZ, RZ ;  /* 0x000000ffff047224 */ /* 0x000fe400078e00ff */
[----:B------:R-:W-:Y:S02]  /*0180*/  IMAD.U32 R7, RZ, RZ, UR6 ;  /* 0x00000006ff077e24 */ /* 0x000fe4000f8e00ff */
[----:B0-----:R-:W-:-:S03]  /*0190*/  IMAD.WIDE.U32 R2, R6, 0x4, R2 ;  /* 0x0000000406027825 */ /* 0x001fc600078e0002 */
[----:B------:R-:W-:-:S05]  /*01a0*/  IADD3 R2, P0, PT, R2, 0x20, RZ ;  /* 0x0000002002027810 */ /* 0x000fca0007f1e0ff */
[----:B------:R-:W-:-:S08]  /*01b0*/  IMAD.X R3, RZ, RZ, R3, P0 ;  /* 0x000000ffff037224 */ /* 0x000fd000000e0603 */
.L_x_2:
[----:B------:R-:W2:Y:S04]  /*01c0*/  LDG.E R20, desc[UR8][R2.64+-0x20] ;  /* 0xffffe00802147981 */ /* 0x000ea8000c1e1900 */
[----:B------:R-:W3:Y:S04]  /*01d0*/  LDG.E R22, desc[UR8][R2.64+-0x1c] ;  /* 0xffffe40802167981 */ /* 0x000ee8000c1e1900 */
[----:B------:R-:W4:Y:S04]  /*01e0*/  LDG.E R24, desc[UR8][R2.64+-0x18] ;  /* 0xffffe80802187981 */ /* 0x000f28000c1e1900 */
[----:B------:R-:W5:Y:S04]  /*01f0*/  LDG.E R26, desc[UR8][R2.64+-0x14] ;  /* 0xffffec08021a7981 */ /* 0x000f68000c1e1900 */
        /* <DEDUP_REMOVED lines=11> */
[----:B------:R0:W5:Y:S01]  /*02b0*/  LDG.E R17, desc[UR8][R2.64+0x1c] ;  /* 0x00001c0802117981 */ /* 0x000162000c1e1900 */
[----:B--2---:R-:W-:-:S04]  /*02c0*/  FSETP.GEU.AND P3, PT, R20, R5, PT ;  /* 0x000000051400720b */ /* 0x004fc80003f6e000 */
[----:B------:R-:W-:Y:S02]  /*02d0*/  FSEL R5, R20, R5, !P3 ;  /* 0x0000000514057208 */ /* 0x000fe40005800000 */
[----:B------:R-:W-:Y:S02]  /*02e0*/  SEL R4, R8, R4, !P3 ;  /* 0x0000000408047207 */ /* 0x000fe40005800000 */
[----:B---3--:R-:W-:-:S04]  /*02f0*/  FSETP.GEU.AND P4, PT, R22, R5, PT ;  /* 0x000000051600720b */ /* 0x008fc80003f8e000 */
[----:B------:R-:W-:-:S04]  /*0300*/  FSEL R5, R22, R5, !P4 ;  /* 0x0000000516057208 */ /* 0x000fc80006000000 */
[----:B----4-:R-:W-:-:S04]  /*0310*/  FSETP.GEU.AND P5, PT, R24, R5, PT ;  /* 0x000000051800720b */ /* 0x010fc80003fae000 */
[----:B------:R-:W-:Y:S01]  /*0320*/  FSEL R5, R24, R5, !P5 ;  /* 0x0000000518057208 */ /* 0x000fe20006800000 */
[----:B------:R-:W-:-:S03]  /*0330*/  @!P4 VIADD R4, R8, 0x1 ;  /* 0x000000010804c836 */ /* 0x000fc60000000000 */
[----:B-----5:R-:W-:-:S04]  /*0340*/  FSETP.GEU.AND P6, PT, R26, R5, PT ;  /* 0x000000051a00720b */ /* 0x020fc80003fce000 */
[----:B------:R-:W-:Y:S01]  /*0350*/  FSEL R5, R26, R5, !P6 ;  /* 0x000000051a057208 */ /* 0x000fe20007000000 */
[----:B------:R-:W-:-:S03]  /*0360*/  @!P5 VIADD R4, R8, 0x2 ;  /* 0x000000020804d836 */ /* 0x000fc60000000000 */
[----:B------:R-:W-:-:S04]  /*0370*/  FSETP.GEU.AND P0, PT, R28, R5, PT ;  /* 0x000000051c00720b */ /* 0x000fc80003f0e000 */
        /* <DEDUP_REMOVED lines=31> */
[----:B------:R-:W-:Y:S01]  /*0570*/  @!P2 VIADD R4, R8, 0xd ;  /* 0x0000000d0804a836 */ /* 0x000fe20000000000 */
[----:B0-----:R-:W-:Y:S02]  /*0580*/  IADD3 R2, P2, PT, R2, 0x40, RZ ;  /* 0x0000004002027810 */ /* 0x001fe40007f5e0ff */
[----:B------:R-:W-:-:S03]  /*0590*/  FSETP.GEU.AND P0, PT, R17, R16, PT ;  /* 0x000000101100720b */ /* 0x000fc60003f0e000 */
[----:B------:R-:W-:Y:S01]  /*05a0*/  IMAD.X R3, RZ, RZ, R3, P2 ;  /* 0x000000ffff037224 */ /* 0x000fe200010e0603 */
[----:B------:R-:W-:Y:S01]  /*05b0*/  FSEL R5, R17, R16, !P0 ;  /* 0x0000001011057208 */ /* 0x000fe20004000000 */
[----:B------:R-:W-:-:S08]  /*05c0*/  @!P3 VIADD R4, R8, 0xe ;  /* 0x0000000e0804b836 */ /* 0x000fd00000000000 */
[C---:B------:R-:W-:Y:S02]  /*05d0*/  @!P0 VIADD R4, R8.reuse, 0xf ;  /* 0x0000000f08048836 */ /* 0x040fe40000000000 */
[----:B------:R-:W-:-:S05]  /*05e0*/  VIADD R8, R8, 0x10 ;  /* 0x0000001008087836 */ /* 0x000fca0000000000 */
[----:B------:R-:W-:-:S13]  /*05f0*/  ISETP.NE.AND P1, PT, R8, R7, PT ;  /* 0x000000070800720c */ /* 0x000fda0003f25270 */
[----:B------:R-:W-:Y:S05]  /*0600*/  @P1 BRA `(.L_x_2) ;  /* 0xfffffff800ec1947 */ /* 0x000fea000383ffff */
.L_x_1:
[----:B------:R-:W-:Y:S05]  /*0610*/  BRA.U !UP1, `(.L_x_0) ;  /* 0x0000000509707547 */ /* 0x000fea000b800000 */
[----:B------:R-:W-:Y:S02]  /*0620*/  UISETP.GE.U32.AND UP0, UPT, UR5, 0x8, UPT ;  /* 0x000000080500788c */ /* 0x000fe4000bf06070 */
[----:B------:R-:W-:-:S04]  /*0630*/  ULOP3.LUT UR6, UR4, 0x7, URZ, 0xc0, !UPT ;  /* 0x0000000704067892 */ /* 0x000fc8000f8ec0ff */
[----:B------:R-:W-:-:S03]  /*0640*/  UISETP.NE.AND UP1, UPT, UR6, URZ, UPT ;  /* 0x000000ff0600728c */ /* 0x000fc6000bf25270 */
[----:B------:R-:W-:Y:S08]  /*0650*/  BRA.U !UP0, `(.L_x_3) ;  /* 0x0000000108a47547 */ /* 0x000ff0000b800000 */
[----:B------:R-:W0:Y:S01]  /*0660*/  LDC.64 R8, c[0x0][0x380] ;  /* 0x0000e000ff087b82 */ /* 0x000e220000000a00 */
[C---:B------:R-:W-:Y:S01]  /*0670*/  IMAD.IADD R3, R6.reuse, 0x1, R7 ;  /* 0x0000000106037824 */ /* 0x040fe200078e0207 */
[----:B------:R-:W-:-:S06]  /*0680*/  IADD3 R10, P0, PT, R6, R7, RZ ;  /* 0x00000007060a7210 */ /* 0x000fcc0007f1e0ff */
[----:B------:R-:W1:Y:S01]  /*0690*/  LDC.64 R12, c[0x0][0x380] ;  /* 0x0000e000ff0c7b82 */ /* 0x000e620000000a00 */
[----:B0-----:R-:W-:-:S04]  /*06a0*/  IMAD.WIDE.U32 R8, R3, 0x4, R8 ;  /* 0x0000000403087825 */ /* 0x001fc800078e0008 */
[----:B------:R-:W-:Y:S02]  /*06b0*/  IMAD.X R3, RZ, RZ, RZ, P0 ;  /* 0x000000ffff037224 */ /* 0x000fe400000e06ff */
[----:B------:R-:W2:Y:S01]  /*06c0*/  LDG.E R8, desc[UR8][R8.64] ;  /* 0x0000000808087981 */ /* 0x000ea2000c1e1900 */
[----:B-1----:R-:W-:-:S04]  /*06d0*/  LEA R2, P0, R10, R12, 0x2 ;  /* 0x0000000c0a027211 */ /* 0x002fc800078010ff */
[----:B------:R-:W-:-:S05]  /*06e0*/  LEA.HI.X R3, R10, R13, R3, 0x2, P0 ;  /* 0x0000000d0a037211 */ /* 0x000fca00000f1403 */
[----:B------:R-:W3:Y:S04]  /*06f0*/  LDG.E R10, desc[UR8][R2.64+0x4] ;  /* 0x00000408020a7981 */ /* 0x000ee8000c1e1900 */
[----:B------:R-:W4:Y:S04]  /*0700*/  LDG.E R12, desc[UR8][R2.64+0x8] ;  /* 0x00000808020c7981 */ /* 0x000f28000c1e1900 */
[----:B------:R-:W5:Y:S04]  /*0710*/  LDG.E R14, desc[UR8][R2.64+0xc] ;  /* 0x00000c08020e7981 */ /* 0x000f68000c1e1900 */
[----:B------:R-:W5:Y:S04]  /*0720*/  LDG.E R16, desc[UR8][R2.64+0x10] ;  /* 0x0000100802107981 */ /* 0x000f68000c1e1900 */
[----:B------:R-:W5:Y:S04]  /*0730*/  LDG.E R18, desc[UR8][R2.64+0x14] ;  /* 0x0000140802127981 */ /* 0x000f68000c1e1900 */
[----:B------:R-:W5:Y:S04]  /*0740*/  LDG.E R20, desc[UR8][R2.64+0x18] ;  /* 0x0000180802147981 */ /* 0x000f68000c1e1900 */
[----:B------:R-:W5:Y:S01]  /*0750*/  LDG.E R22, desc[UR8][R2.64+0x1c] ;  /* 0x00001c0802167981 */ /* 0x000f62000c1e1900 */
[----:B--2---:R-:W-:-:S04]  /*0760*/  FSETP.GEU.AND P2, PT, R8, R5, PT ;  /* 0x000000050800720b */ /* 0x004fc80003f4e000 */
[----:B------:R-:W-:-:S04]  /*0770*/  FSEL R5, R8, R5, !P2 ;  /* 0x0000000508057208 */ /* 0x000fc80005000000 */
[----:B---3--:R-:W-:-:S04]  /*0780*/  FSETP.GEU.AND P3, PT, R10, R5, PT ;  /* 0x000000050a00720b */ /* 0x008fc80003f6e000 */
[----:B------:R-:W-:-:S04]  /*0790*/  FSEL R5, R10, R5, !P3 ;  /* 0x000000050a057208 */ /* 0x000fc80005800000 */
[----:B----4-:R-:W-:-:S04]  /*07a0*/  FSETP.GEU.AND P4, PT, R12, R5, PT ;  /* 0x000000050c00720b */ /* 0x010fc80003f8e000 */
[----:B------:R-:W-:-:S04]  /*07b0*/  FSEL R5, R12, R5, !P4 ;  /* 0x000000050c057208 */ /* 0x000fc80006000000 */
[----:B-----5:R-:W-:-:S04]  /*07c0*/  FSETP.GEU.AND P5, PT, R14, R5, PT ;  /* 0x000000050e00720b */ /* 0x020fc80003fae000 */
[----:B------:R-:W-:-:S04]  /*07d0*/  FSEL R5, R14, R5, !P5 ;  /* 0x000000050e057208 */ /* 0x000fc80006800000 */
[----:B------:R-:W-:-:S04]  /*07e0*/  FSETP.GEU.AND P1, PT, R16, R5, PT ;  /* 0x000000051000720b */ /* 0x000fc80003f2e000 */
[----:B------:R-:W-:-:S04]  /*07f0*/  FSEL R5, R16, R5, !P1 ;  /* 0x0000000510057208 */ /* 0x000fc80004800000 */
[----:B------:R-:W-:-:S04]  /*0800*/  FSETP.GEU.AND P0, PT, R18, R5, PT ;  /* 0x000000051200720b */ /* 0x000fc80003f0e000 */
[----:B------:R-:W-:Y:S02]  /*0810*/  FSEL R5, R18, R5, !P0 ;  /* 0x0000000512057208 */ /* 0x000fe40004000000 */
[C---:B------:R-:W-:Y:S02]  /*0820*/  SEL R4, R7.reuse, R4, !P2 ;  /* 0x0000000407047207 */ /* 0x040fe40005000000 */
[----:B------:R-:W-:Y:S01]  /*0830*/  FSETP.GEU.AND P2, PT, R20, R5, PT ;  /* 0x000000051400720b */ /* 0x000fe20003f4e000 */
[----:B------:R-:W-:-:S03]  /*0840*/  @!P3 VIADD R4, R7, 0x1 ;  /* 0x000000010704b836 */ /* 0x000fc60000000000 */
[----:B------:R-:W-:-:S04]  /*0850*/  FSEL R5, R20, R5, !P2 ;  /* 0x0000000514057208 */ /* 0x000fc80005000000 */
[CC--:B------:R-:W-:Y:S01]  /*0860*/  FSETP.GEU.AND P3, PT, R22.reuse, R5.reuse, PT ;  /* 0x000000051600720b */ /* 0x0c0fe20003f6e000 */
[C---:B------:R-:W-:Y:S02]  /*0870*/  @!P4 VIADD R4, R7.reuse, 0x2 ;  /* 0x000000020704c836 */ /* 0x040fe40000000000 */
[C---:B------:R-:W-:Y:S02]  /*0880*/  @!P5 VIADD R4, R7.reuse, 0x3 ;  /* 0x000000030704d836 */ /* 0x040fe40000000000 */
[C---:B------:R-:W-:Y:S02]  /*0890*/  @!P1 VIADD R4, R7.reuse, 0x4 ;  /* 0x0000000407049836 */ /* 0x040fe40000000000 */
[C---:B------:R-:W-:Y:S02]  /*08a0*/  @!P0 VIADD R4, R7.reuse, 0x5 ;  /* 0x0000000507048836 */ /* 0x040fe40000000000 */
[----:B------:R-:W-:Y:S01]  /*08b0*/  @!P2 VIADD R4, R7, 0x6 ;  /* 0x000000060704a836 */ /* 0x000fe20000000000 */
[----:B------:R-:W-:-:S03]  /*08c0*/  FSEL R5, R22, R5, !P3 ;  /* 0x0000000516057208 */ /* 0x000fc60005800000 */
[C---:B------:R-:W-:Y:S02]  /*08d0*/  @!P3 VIADD R4, R7.reuse, 0x7 ;  /* 0x000000070704b836 */ /* 0x040fe40000000000 */
[----:B------:R-:W-:-:S07]  /*08e0*/  VIADD R7, R7, 0x8 ;  /* 0x0000000807077836 */ /* 0x000fce0000000000 */
.L_x_3:
        /* <DEDUP_REMOVED lines=16> */
[----:B------:R-:W5:Y:S01]  /*09f0*/  LDG.E R14, desc[UR8][R8.64+0xc] ;  /* 0x00000c08080e7981 */ /* 0x000f62000c1e1900 */
[----:B--2---:R-:W-:-:S04]  /*0a00*/  FSETP.GEU.AND P0, PT, R2, R5, PT ;  /* 0x000000050200720b */ /* 0x004fc80003f0e000 */
[----:B------:R-:W-:-:S04]  /*0a10*/  FSEL R5, R2, R5, !P0 ;  /* 0x0000000502057208 */ /* 0x000fc80004000000 */
[----:B---3--:R-:W-:-:S04]  /*0a20*/  FSETP.GEU.AND P1, PT, R10, R5, PT ;  /* 0x000000050a00720b */ /* 0x008fc80003f2e000 */
[----:B------:R-:W-:-:S04]  /*0a30*/  FSEL R5, R10, R5, !P1 ;  /* 0x000000050a057208 */ /* 0x000fc80004800000 */
[----:B----4-:R-:W-:-:S04]  /*0a40*/  FSETP.GEU.AND P2, PT, R12, R5, PT ;  /* 0x000000050c00720b */ /* 0x010fc80003f4e000 */
[----:B------:R-:W-:-:S04]  /*0a50*/  FSEL R5, R12, R5, !P2 ;  /* 0x000000050c057208 */ /* 0x000fc80005000000 */
[CC--:B-----5:R-:W-:Y:S02]  /*0a60*/  FSETP.GEU.AND P3, PT, R14.reuse, R5.reuse, PT ;  /* 0x000000050e00720b */ /* 0x0e0fe40003f6e000 */
[C---:B------:R-:W-:Y:S01]  /*0a70*/  SEL R4, R7.reuse, R4, !P0 ;  /* 0x0000000407047207 */ /* 0x040fe20004000000 */
[C---:B------:R-:W-:Y:S02]  /*0a80*/  @!P1 VIADD R4, R7.reuse, 0x1 ;  /* 0x0000000107049836 */ /* 0x040fe40000000000 */
[----:B------:R-:W-:Y:S01]  /*0a90*/  @!P2 VIADD R4, R7, 0x2 ;  /* 0x000000020704a836 */ /* 0x000fe20000000000 */
[----:B------:R-:W-:-:S07]  /*0aa0*/  FSEL R5, R14, R5, !P3 ;  /* 0x000000050e057208 */ /* 0x000fce0005800000 */
[C---:B------:R-:W-:Y:S02]  /*0ab0*/  @!P3 VIADD R4, R7.reuse, 0x3 ;  /* 0x000000030704b836 */ /* 0x040fe40000000000 */
[----:B------:R-:W-:-:S07]  /*0ac0*/  VIADD R7, R7, 0x4 ;  /* 0x0000000407077836 */ /* 0x000fce0000000000 */
.L_x_4:
[----:B------:R-:W-:Y:S05]  /*0ad0*/  BRA.U !UP1, `(.L_x_0) ;  /* 0x0000000109407547 */ /* 0x000fea000b800000 */
[----:B------:R-:W0:Y:S01]  /*0ae0*/  LDC.64 R2, c[0x0][0x380] ;  /* 0x0000e000ff027b82 */ /* 0x000e220000000a00 */
[----:B------:R-:W-:Y:S01]  /*0af0*/  IMAD.IADD R9, R6, 0x1, R7 ;  /* 0x0000000106097824 */ /* 0x000fe200078e0207 */
[----:B------:R-:W-:-:S03]  /*0b00*/  UIADD3 UR4, UPT, UPT, -UR4, URZ, URZ ;  /* 0x000000ff04047290 */ /* 0x000fc6000fffe1ff */
[----:B0-----:R-:W-:-:S04]  /*0b10*/  IMAD.WIDE.U32 R2, R9, 0x4, R2 ;  /* 0x0000000409027825 */ /* 0x001fc800078e0002 */
[----:B------:R-:W-:-:S07]  /*0b20*/  IMAD.MOV.U32 R6, RZ, RZ, R2 ;  /* 0x000000ffff067224 */ /* 0x000fce00078e0002 */
.L_x_5:
[----:B------:R-:W-:-:S06]  /*0b30*/  IMAD.MOV.U32 R2, RZ, RZ, R6 ;  /* 0x000000ffff027224 */ /* 0x000fcc00078e0006 */
[----:B------:R0:W2:Y:S01]  /*0b40*/  LDG.E R2, desc[UR8][R2.64] ;  /* 0x0000000802027981 */ /* 0x0000a2000c1e1900 */
[----:B------:R-:W-:Y:S01]  /*0b50*/  UIADD3 UR4, UPT, UPT, UR4, 0x1, URZ ;  /* 0x0000000104047890 */ /* 0x000fe2000fffe0ff */
[----:B------:R-:W-:-:S03]  /*0b60*/  IADD3 R6, P1, PT, R6, 0x4, RZ ;  /* 0x0000000406067810 */ /* 0x000fc60007f3e0ff */
[----:B------:R-:W-:Y:S02]  /*0b70*/  UISETP.NE.AND UP0, UPT, UR4, URZ, UPT ;  /* 0x000000ff0400728c */ /* 0x000fe4000bf05270 */
[----:B0-----:R-:W-:Y:S01]  /*0b80*/  IMAD.X R3, RZ, RZ, R3, P1 ;  /* 0x000000ffff037224 */ /* 0x001fe200008e0603 */
[----:B--2---:R-:W-:-:S04]  /*0b90*/  FSETP.GEU.AND P0, PT, R2, R5, PT ;  /* 0x000000050200720b */ /* 0x004fc80003f0e000 */
[C---:B------:R-:W-:Y:S01]  /*0ba0*/  SEL R4, R7.reuse, R4, !P0 ;  /* 0x0000000407047207 */ /* 0x040fe20004000000 */
[----:B------:R-:W-:Y:S01]  /*0bb0*/  VIADD R7, R7, 0x1 ;  /* 0x0000000107077836 */ /* 0x000fe20000000000 */
[----:B------:R-:W-:Y:S01]  /*0bc0*/  FSEL R5, R2, R5, !P0 ;  /* 0x0000000502057208 */ /* 0x000fe20004000000 */
[----:B------:R-:W-:Y:S06]  /*0bd0*/  BRA.U UP0, `(.L_x_5) ;  /* 0xfffffffd00d47547 */ /* 0x000fec000b83ffff */
.L_x_0:
[----:B------:R-:W0:Y:S01]  /*0be0*/  LDCU.64 UR4, c[0x0][0x390] ;  /* 0x00007200ff0477ac */ /* 0x000e220008000a00 */
[----:B------:R-:W1:Y:S01]  /*0bf0*/  LDC.64 R2, c[0x0][0x388] ;  /* 0x0000e200ff027b82 */ /* 0x000e620000000a00 */
[----:B0-----:R-:W-:-:S04]  /*0c00*/  ISETP.NE.U32.AND P0, PT, RZ, UR4, PT ;  /* 0x00000004ff007c0c */ /* 0x001fc8000bf05070 */
[----:B------:R-:W-:Y:S01]  /*0c10*/  ISETP.NE.AND.EX P0, PT, RZ, UR5, PT, P0 ;  /* 0x00000005ff007c0c */ /* 0x000fe2000bf05300 */
[----:B-1----:R-:W-:-:S05]  /*0c20*/  IMAD.WIDE.U32 R2, R0, 0x4, R2 ;  /* 0x0000000400027825 */ /* 0x002fca00078e0002 */
[----:B------:R0:W-:Y:S07]  /*0c30*/  STG.E desc[UR8][R2.64], R5 ;  /* 0x0000000502007986 */ /* 0x0001ee000c101908 */
[----:B------:R-:W-:Y:S05]  /*0c40*/  @!P0 EXIT ;  /* 0x000000000000894d */ /* 0x000fea0003800000 */
[----:B0-----:R-:W0:Y:S02]  /*0c50*/  LDC.64 R2, c[0x0][0x390] ;  /* 0x0000e400ff027b82 */ /* 0x001e240000000a00 */
[----:B0-----:R-:W-:-:S05]  /*0c60*/  IMAD.WIDE.U32 R2, R0, 0x4, R2 ;  /* 0x0000000400027825 */ /* 0x001fca00078e0002 */
[----:B------:R-:W-:Y:S01]  /*0c70*/  STG.E desc[UR8][R2.64], R4 ;  /* 0x0000000402007986 */ /* 0x000fe2000c101908 */
[----:B------:R-:W-:Y:S05]  /*0c80*/  EXIT ;  /* 0x000000000000794d */ /* 0x000fea0003800000 */
.L_x_6:
[----:B------:R-:W-:-:S00]  /*0c90*/  BRA `(.L_x_6) ;  /* 0xfffffffc00fc7947 */ /* 0x000fc0000383ffff */
[----:B------:R-:W-:-:S00]  /*0ca0*/  NOP ;  /* 0x0000000000007918 */ /* 0x000fc00000000000 */
        /* <DEDUP_REMOVED lines=13> */
.L_x_7:


//--------------------- .nv.shared.reserved.0     --------------------------
	.section	.nv.shared.reserved.0,"aw",@nobits
	.weak		__nv_reservedSMEM_offset_0_alias
	.size		__nv_reservedSMEM_offset_0_alias, 0, 64
	.other		__nv_reservedSMEM_offset_0_alias,@"STO_CUDA_RESERVED_SHARED STV_DEFAULT"
__nv_reservedSMEM_offset_0_alias:
	.zero		0
	.zero		64


//--------------------- .nv.constant0.min_reduce_kernel --------------------------
	.section	.nv.constant0.min_reduce_kernel,"a",@progbits
	.sectionflags	@""
	.align	4
.nv.constant0.min_reduce_kernel:
	.zero		928


//--------------------- SYMBOLS --------------------------

	.type		.nv.reservedSmem.offset0,@object
	.size		.nv.reservedSmem.offset0,0x4
